//
// Generated by NVIDIA NVVM Compiler
//
// Compiler Build ID: CL-36424714
// Cuda compilation tools, release 13.0, V13.0.88
// Based on NVVM 20.0.0
//

.version 9.0
.target sm_100
.address_size 64

	// .globl	_Z9VectorAddPiS_S_

.visible .entry _Z9VectorAddPiS_S_(
	.param .u64 .ptr .align 1 _Z9VectorAddPiS_S__param_0,
	.param .u64 .ptr .align 1 _Z9VectorAddPiS_S__param_1,
	.param .u64 .ptr .align 1 _Z9VectorAddPiS_S__param_2
)
{
	.reg .b32 	%r<8>;
	.reg .b64 	%rd<11>;

	ld.param.u64 	%rd1, [_Z9VectorAddPiS_S__param_0];
	ld.param.u64 	%rd2, [_Z9VectorAddPiS_S__param_1];
	ld.param.u64 	%rd3, [_Z9VectorAddPiS_S__param_2];
	cvta.to.global.u64 	%rd4, %rd3;
	cvta.to.global.u64 	%rd5, %rd2;
	cvta.to.global.u64 	%rd6, %rd1;
	mov.u32 	%r1, %tid.x;
	mov.u32 	%r2, %ctaid.x;
	mov.u32 	%r3, %ntid.x;
	mad.lo.s32 	%r4, %r2, %r3, %r1;
	mul.wide.s32 	%rd7, %r4, 4;
	add.s64 	%rd8, %rd6, %rd7;
	ld.global.u32 	%r5, [%rd8];
	add.s64 	%rd9, %rd5, %rd7;
	ld.global.u32 	%r6, [%rd9];
	mul.lo.s32 	%r7, %r6, %r5;
	add.s64 	%rd10, %rd4, %rd7;
	st.global.u32 	[%rd10], %r7;
	ret;

}


// ===== COMPILED SASS (sm_100) =====

	.target	sm_100

	.elftype	@"ET_EXEC"


//--------------------- .note.nv.tkinfo           --------------------------
	.section	.note.nv.tkinfo,"",@"SHT_NOTE"
	.sectionflags	@"SHF_NOTE_NV_TKINFO"
	.tkinfo
        /*0018*/ 	.word	0x00000002
        /*0030*/ 	.string	""
        /*0030*/ 	.string	"ptxas"
        /*0030*/ 	.string	"Cuda compilation tools, release 13.0, V13.0.88"
        /*0030*/ 	.string	"Build cuda_13.0.r13.0/compiler.36424714_0"
        /*0030*/ 	.string	"-arch sm_100 -m 64 "



//--------------------- .note.nv.cuinfo           --------------------------
	.section	.note.nv.cuinfo,"",@"SHT_NOTE"
	.sectionflags	@"SHF_NOTE_NV_CUINFO"
        /*0018*/ 	.short	0x0002
        /*001a*/ 	.short	0x0064
        /*001c*/ 	.short	0x0082
	.zero		2


//--------------------- .nv.info                  --------------------------
	.section	.nv.info,"",@"SHT_CUDA_INFO"
	.align	4


	//----- nvinfo : EIATTR_REGCOUNT
	.align		4
        /*0000*/ 	.byte	0x04, 0x2f
        /*0002*/ 	.short	(.L_1 - .L_0)
	.align		4
.L_0:
        /*0004*/ 	.word	index@(_Z9VectorAddPiS_S_)
        /*0008*/ 	.word	0x0000000c


	//----- nvinfo : EIATTR_FRAME_SIZE
	.align		4
.L_1:
        /*000c*/ 	.byte	0x04, 0x11
        /*000e*/ 	.short	(.L_3 - .L_2)
	.align		4
.L_2:
        /*0010*/ 	.word	index@(_Z9VectorAddPiS_S_)
        /*0014*/ 	.word	0x00000000


	//----- nvinfo : EIATTR_MIN_STACK_SIZE
	.align		4
.L_3:
        /*0018*/ 	.byte	0x04, 0x12
        /*001a*/ 	.short	(.L_5 - .L_4)
	.align		4
.L_4:
        /*001c*/ 	.word	index@(_Z9VectorAddPiS_S_)
        /*0020*/ 	.word	0x00000000
.L_5:


//--------------------- .nv.compat                --------------------------
	.section	.nv.compat,"",@"SHT_CUDA_COMPAT_INFO"
	.align	4
        /*0000*/ 	.byte	0x02, 0x09, 0x00, 0x00, 0x02, 0x02, 0x01, 0x00, 0x02, 0x05, 0x05, 0x00, 0x03, 0x07, 0x01, 0x01
        /*0010*/ 	.byte	0x02, 0x03, 0x00, 0x00, 0x02, 0x06, 0x01, 0x00, 0x04, 0x0b, 0x08, 0x00, 0x09, 0x00, 0x00, 0x00
        /*0020*/ 	.byte	0x00, 0x00, 0x00, 0x00


//--------------------- .nv.info._Z9VectorAddPiS_S_ --------------------------
	.section	.nv.info._Z9VectorAddPiS_S_,"",@"SHT_CUDA_INFO"
	.sectionflags	@""
	.align	4


	//----- nvinfo : EIATTR_CUDA_API_VERSION
	.align		4
        /*0000*/ 	.byte	0x04, 0x37
        /*0002*/ 	.short	(.L_7 - .L_6)
.L_6:
        /*0004*/ 	.word	0x00000082


	//----- nvinfo : EIATTR_KPARAM_INFO
	.align		4
.L_7:
        /*0008*/ 	.byte	0x04, 0x17
        /*000a*/ 	.short	(.L_9 - .L_8)
.L_8:
        /*000c*/ 	.word	0x00000000
        /*0010*/ 	.short	0x0002
        /*0012*/ 	.short	0x0010
        /*0014*/ 	.byte	0x00, 0xf5, 0x21, 0x00


	//----- nvinfo : EIATTR_KPARAM_INFO
	.align		4
.L_9:
        /*0018*/ 	.byte	0x04, 0x17
        /*001a*/ 	.short	(.L_11 - .L_10)
.L_10:
        /*001c*/ 	.word	0x00000000
        /*0020*/ 	.short	0x0001
        /*0022*/ 	.short	0x0008
        /*0024*/ 	.byte	0x00, 0xf5, 0x21, 0x00


	//----- nvinfo : EIATTR_KPARAM_INFO
	.align		4
.L_11:
        /*0028*/ 	.byte	0x04, 0x17
        /*002a*/ 	.short	(.L_13 - .L_12)
.L_12:
        /*002c*/ 	.word	0x00000000
        /*0030*/ 	.short	0x0000
        /*0032*/ 	.short	0x0000
        /*0034*/ 	.byte	0x00, 0xf5, 0x21, 0x00


	//----- nvinfo : EIATTR_SPARSE_MMA_MASK
	.align		4
.L_13:
        /*0038*/ 	.byte	0x03, 0x50
        /*003a*/ 	.short	0x0000


	//----- nvinfo : EIATTR_MAXREG_COUNT
	.align		4
        /*003c*/ 	.byte	0x03, 0x1b
        /*003e*/ 	.short	0x00ff


	//----- nvinfo : EIATTR_MERCURY_ISA_VERSION
	.align		4
        /*0040*/ 	.byte	0x03, 0x5f
        /*0042*/ 	.short	0x0101


	//----- nvinfo : EIATTR_VRC_CTA_INIT_COUNT
	.align		4
        /*0044*/ 	.byte	0x02, 0x4a
	.zero		1
	.zero		1


	//----- nvinfo : EIATTR_EXIT_INSTR_OFFSETS
	.align		4
        /*0048*/ 	.byte	0x04, 0x1c
        /*004a*/ 	.short	(.L_15 - .L_14)


	//   ....[0]....
.L_14:
        /*004c*/ 	.word	0x00000100


	//----- nvinfo : EIATTR_CBANK_PARAM_SIZE
	.align		4
.L_15:
        /*0050*/ 	.byte	0x03, 0x19
        /*0052*/ 	.short	0x0018


	//----- nvinfo : EIATTR_PARAM_CBANK
	.align		4
        /*0054*/ 	.byte	0x04, 0x0a
        /*0056*/ 	.short	(.L_17 - .L_16)
	.align		4
.L_16:
        /*0058*/ 	.word	index@(.nv.constant0._Z9VectorAddPiS_S_)
        /*005c*/ 	.short	0x0380
        /*005e*/ 	.short	0x0018


	//----- nvinfo : EIATTR_SW_WAR
	.align		4
.L_17:
        /*0060*/ 	.byte	0x04, 0x36
        /*0062*/ 	.short	(.L_19 - .L_18)
.L_18:
        /*0064*/ 	.word	0x00000008
.L_19:


//--------------------- .nv.callgraph             --------------------------
	.section	.nv.callgraph,"",@"SHT_CUDA_CALLGRAPH"
	.align	4
	.sectionentsize	8
	.align		4
        /*0000*/ 	.word	0x00000000
	.align		4
        /*0004*/ 	.word	0xffffffff
	.align		4
        /*0008*/ 	.word	0x00000000
	.align		4
        /*000c*/ 	.word	0xfffffffe
	.align		4
        /*0010*/ 	.word	0x00000000
	.align		4
        /*0014*/ 	.word	0xfffffffd
	.align		4
        /*0018*/ 	.word	0x00000000
	.align		4
        /*001c*/ 	.word	0xfffffffc


//--------------------- .text._Z9VectorAddPiS_S_  --------------------------
	.section	.text._Z9VectorAddPiS_S_,"ax",@progbits
	.align	128
        .global         _Z9VectorAddPiS_S_
        .type           _Z9VectorAddPiS_S_,@function
        .size           _Z9VectorAddPiS_S_,(.L_x_1 - _Z9VectorAddPiS_S_)
        .other          _Z9VectorAddPiS_S_,@"STO_CUDA_ENTRY STV_DEFAULT"
_Z9VectorAddPiS_S_:
.text._Z9VectorAddPiS_S_:
[----:B------:R-:W-:Y:S01]  /*0000*/  LDC R1, c[0x0][0x37c] ;  /* 0x0000df00ff017b82 */ /* 0x000fe20000000800 */
[----:B------:R-:W0:Y:S07]  /*0010*/  S2R R9, SR_TID.X ;  /* 0x0000000000097919 */ /* 0x000e2e0000002100 */
[----:B------:R-:W0:Y:S01]  /*0020*/  S2UR UR6, SR_CTAID.X ;  /* 0x00000000000679c3 */ /* 0x000e220000002500 */
[----:B------:R-:W1:Y:S07]  /*0030*/  LDCU.64 UR4, c[0x0][0x358] ;  /* 0x00006b00ff0477ac */ /* 0x000e6e0008000a00 */
[----:B------:R-:W0:Y:S08]  /*0040*/  LDC R0, c[0x0][0x360] ;  /* 0x0000d800ff007b82 */ /* 0x000e300000000800 */
[----:B------:R-:W2:Y:S08]  /*0050*/  LDC.64 R2, c[0x0][0x380] ;  /* 0x0000e000ff027b82 */ /* 0x000eb00000000a00 */
[----:B------:R-:W3:Y:S01]  /*0060*/  LDC.64 R4, c[0x0][0x388] ;  /* 0x0000e200ff047b82 */ /* 0x000ee20000000a00 */
[----:B0-----:R-:W-:-:S07]  /*0070*/  IMAD R9, R0, UR6, R9 ;  /* 0x0000000600097c24 */ /* 0x001fce000f8e0209 */
[----:B------:R-:W0:Y:S01]  /*0080*/  LDC.64 R6, c[0x0][0x390] ;  /* 0x0000e400ff067b82 */ /* 0x000e220000000a00 */
[----:B--2---:R-:W-:-:S06]  /*0090*/  IMAD.WIDE R2, R9, 0x4, R2 ;  /* 0x0000000409027825 */ /* 0x004fcc00078e0202 */
[----:B-1----:R-:W2:Y:S01]  /*00a0*/  LDG.E R2, desc[UR4][R2.64] ;  /* 0x0000000402027981 */ /* 0x002ea2000c1e1900 */
[----:B---3--:R-:W-:-:S06]  /*00b0*/  IMAD.WIDE R4, R9, 0x4, R4 ;  /* 0x0000000409047825 */ /* 0x008fcc00078e0204 */
[----:B------:R-:W2:Y:S01]  /*00c0*/  LDG.E R5, desc[UR4][R4.64] ;  /* 0x0000000404057981 */ /* 0x000ea2000c1e1900 */
[----:B0-----:R-:W-:-:S04]  /*00d0*/  IMAD.WIDE R6, R9, 0x4, R6 ;  /* 0x0000000409067825 */ /* 0x001fc800078e0206 */
[----:B--2---:R-:W-:-:S05]  /*00e0*/  IMAD R9, R2, R5, RZ ;  /* 0x0000000502097224 */ /* 0x004fca00078e02ff */
[----:B------:R-:W-:Y:S01]  /*00f0*/  STG.E desc[UR4][R6.64], R9 ;  /* 0x0000000906007986 */ /* 0x000fe2000c101904 */
[----:B------:R-:W-:Y:S05]  /*0100*/  EXIT ;  /* 0x000000000000794d */ /* 0x000fea0003800000 */
.L_x_0:
[----:B------:R-:W-:-:S00]  /*0110*/  BRA `(.L_x_0) ;  /* 0xfffffffc00fc7947 */ /* 0x000fc0000383ffff */
[----:B------:R-:W-:-:S00]  /*0120*/  NOP ;  /* 0x0000000000007918 */ /* 0x000fc00000000000 */
        /* <DEDUP_REMOVED lines=13> */
.L_x_1:


//--------------------- .nv.shared.reserved.0     --------------------------
	.section	.nv.shared.reserved.0,"aw",@nobits
	.weak		__nv_reservedSMEM_offset_0_alias
	.size		__nv_reservedSMEM_offset_0_alias, 0, 64
	.other		__nv_reservedSMEM_offset_0_alias,@"STO_CUDA_RESERVED_SHARED STV_DEFAULT"
__nv_reservedSMEM_offset_0_alias:
	.zero		0
	.zero		64


//--------------------- .nv.constant0._Z9VectorAddPiS_S_ --------------------------
	.section	.nv.constant0._Z9VectorAddPiS_S_,"a",@progbits
	.sectionflags	@""
	.align	4
.nv.constant0._Z9VectorAddPiS_S_:
	.zero		920


//--------------------- SYMBOLS --------------------------

	.type		.nv.reservedSmem.offset0,@object
	.size		.nv.reservedSmem.offset0,0x4
